//
// Generated by NVIDIA NVVM Compiler
//
// Compiler Build ID: CL-36424714
// Cuda compilation tools, release 13.0, V13.0.88
// Based on NVVM 20.0.0
//

.version 9.0
.target sm_100
.address_size 64

	// .globl	_Z8kernelSMPiS_S_i
.extern .shared .align 16 .b8 sm[];

.visible .entry _Z8kernelSMPiS_S_i(
	.param .u64 .ptr .align 1 _Z8kernelSMPiS_S_i_param_0,
	.param .u64 .ptr .align 1 _Z8kernelSMPiS_S_i_param_1,
	.param .u64 .ptr .align 1 _Z8kernelSMPiS_S_i_param_2,
	.param .u32 _Z8kernelSMPiS_S_i_param_3
)
{
	.reg .pred 	%p<8>;
	.reg .b32 	%r<92>;
	.reg .b64 	%rd<13>;

	ld.param.u64 	%rd3, [_Z8kernelSMPiS_S_i_param_0];
	ld.param.u64 	%rd4, [_Z8kernelSMPiS_S_i_param_1];
	ld.param.u64 	%rd5, [_Z8kernelSMPiS_S_i_param_2];
	ld.param.u32 	%r22, [_Z8kernelSMPiS_S_i_param_3];
	mov.u32 	%r1, %tid.x;
	mov.u32 	%r24, %ctaid.x;
	mov.u32 	%r25, %ntid.x;
	mad.lo.s32 	%r2, %r24, %r25, %r1;
	div.u32 	%r3, %r22, %r25;
	setp.eq.s32 	%p1, %r3, -1;
	mov.b32 	%r90, 0;
	@%p1 bra 	$L__BB0_8;
	shl.b32 	%r27, %r1, 2;
	mov.u32 	%r28, sm;
	add.s32 	%r4, %r28, %r27;
	mul.lo.s32 	%r5, %r22, %r2;
	cvta.to.global.u64 	%rd1, %rd4;
	cvta.to.global.u64 	%rd2, %rd3;
	mov.b32 	%r84, 0;
	mov.u32 	%r90, %r84;
$L__BB0_2:
	setp.eq.s32 	%p2, %r84, %r3;
	selp.b32 	%r8, 16, 256, %p2;
	setp.ge.u32 	%p3, %r1, %r8;
	@%p3 bra 	$L__BB0_4;
	shl.b32 	%r29, %r84, 8;
	add.s32 	%r30, %r29, %r1;
	mul.wide.u32 	%rd6, %r30, 4;
	add.s64 	%rd7, %rd1, %rd6;
	ld.global.u32 	%r31, [%rd7];
	st.shared.u32 	[%r4], %r31;
$L__BB0_4:
	setp.ge.s32 	%p4, %r2, %r22;
	bar.sync 	0;
	@%p4 bra 	$L__BB0_7;
	shl.b32 	%r33, %r84, 8;
	neg.s32 	%r88, %r8;
	add.s32 	%r86, %r5, %r33;
	add.s32 	%r87, %r28, 32;
$L__BB0_6:
	.pragma "nounroll";
	mul.wide.s32 	%rd8, %r86, 4;
	add.s64 	%rd9, %rd2, %rd8;
	ld.global.u32 	%r35, [%rd9];
	ld.shared.v4.u32 	{%r36, %r37, %r38, %r39}, [%r87+-32];
	mad.lo.s32 	%r40, %r36, %r35, %r90;
	ld.global.u32 	%r41, [%rd9+4];
	mad.lo.s32 	%r42, %r37, %r41, %r40;
	ld.global.u32 	%r43, [%rd9+8];
	mad.lo.s32 	%r44, %r38, %r43, %r42;
	ld.global.u32 	%r45, [%rd9+12];
	mad.lo.s32 	%r46, %r39, %r45, %r44;
	ld.global.u32 	%r47, [%rd9+16];
	ld.shared.v4.u32 	{%r48, %r49, %r50, %r51}, [%r87+-16];
	mad.lo.s32 	%r52, %r48, %r47, %r46;
	ld.global.u32 	%r53, [%rd9+20];
	mad.lo.s32 	%r54, %r49, %r53, %r52;
	ld.global.u32 	%r55, [%rd9+24];
	mad.lo.s32 	%r56, %r50, %r55, %r54;
	ld.global.u32 	%r57, [%rd9+28];
	mad.lo.s32 	%r58, %r51, %r57, %r56;
	ld.global.u32 	%r59, [%rd9+32];
	ld.shared.v4.u32 	{%r60, %r61, %r62, %r63}, [%r87];
	mad.lo.s32 	%r64, %r60, %r59, %r58;
	ld.global.u32 	%r65, [%rd9+36];
	mad.lo.s32 	%r66, %r61, %r65, %r64;
	ld.global.u32 	%r67, [%rd9+40];
	mad.lo.s32 	%r68, %r62, %r67, %r66;
	ld.global.u32 	%r69, [%rd9+44];
	mad.lo.s32 	%r70, %r63, %r69, %r68;
	ld.global.u32 	%r71, [%rd9+48];
	ld.shared.v4.u32 	{%r72, %r73, %r74, %r75}, [%r87+16];
	mad.lo.s32 	%r76, %r72, %r71, %r70;
	ld.global.u32 	%r77, [%rd9+52];
	mad.lo.s32 	%r78, %r73, %r77, %r76;
	ld.global.u32 	%r79, [%rd9+56];
	mad.lo.s32 	%r80, %r74, %r79, %r78;
	ld.global.u32 	%r81, [%rd9+60];
	mad.lo.s32 	%r90, %r75, %r81, %r80;
	add.s32 	%r88, %r88, 16;
	add.s32 	%r87, %r87, 64;
	add.s32 	%r86, %r86, 16;
	setp.ne.s32 	%p5, %r88, 0;
	@%p5 bra 	$L__BB0_6;
$L__BB0_7:
	setp.ne.s32 	%p6, %r84, %r3;
	add.s32 	%r84, %r84, 1;
	@%p6 bra 	$L__BB0_2;
$L__BB0_8:
	setp.le.s32 	%p7, %r2, %r22;
	@%p7 bra 	$L__BB0_10;
	cvta.to.global.u64 	%rd10, %rd5;
	mul.wide.s32 	%rd11, %r2, 4;
	add.s64 	%rd12, %rd10, %rd11;
	ld.global.u32 	%r82, [%rd12];
	add.s32 	%r83, %r82, %r90;
	st.global.u32 	[%rd12], %r83;
$L__BB0_10:
	ret;

}


// ===== COMPILED SASS (sm_100) =====

	.target	sm_100

	.elftype	@"ET_EXEC"


//--------------------- .note.nv.tkinfo           --------------------------
	.section	.note.nv.tkinfo,"",@"SHT_NOTE"
	.sectionflags	@"SHF_NOTE_NV_TKINFO"
	.tkinfo
        /*0018*/ 	.word	0x00000002
        /*0030*/ 	.string	""
        /*0030*/ 	.string	"ptxas"
        /*0030*/ 	.string	"Cuda compilation tools, release 13.0, V13.0.88"
        /*0030*/ 	.string	"Build cuda_13.0.r13.0/compiler.36424714_0"
        /*0030*/ 	.string	"-arch sm_100 -m 64 "



//--------------------- .note.nv.cuinfo           --------------------------
	.section	.note.nv.cuinfo,"",@"SHT_NOTE"
	.sectionflags	@"SHF_NOTE_NV_CUINFO"
        /*0018*/ 	.short	0x0002
        /*001a*/ 	.short	0x0064
        /*001c*/ 	.short	0x0082
	.zero		2


//--------------------- .nv.info                  --------------------------
	.section	.nv.info,"",@"SHT_CUDA_INFO"
	.align	4


	//----- nvinfo : EIATTR_REGCOUNT
	.align		4
        /*0000*/ 	.byte	0x04, 0x2f
        /*0002*/ 	.short	(.L_1 - .L_0)
	.align		4
.L_0:
        /*0004*/ 	.word	index@(_Z8kernelSMPiS_S_i)
        /*0008*/ 	.word	0x00000020


	//----- nvinfo : EIATTR_FRAME_SIZE
	.align		4
.L_1:
        /*000c*/ 	.byte	0x04, 0x11
        /*000e*/ 	.short	(.L_3 - .L_2)
	.align		4
.L_2:
        /*0010*/ 	.word	index@(_Z8kernelSMPiS_S_i)
        /*0014*/ 	.word	0x00000000


	//----- nvinfo : EIATTR_MIN_STACK_SIZE
	.align		4
.L_3:
        /*0018*/ 	.byte	0x04, 0x12
        /*001a*/ 	.short	(.L_5 - .L_4)
	.align		4
.L_4:
        /*001c*/ 	.word	index@(_Z8kernelSMPiS_S_i)
        /*0020*/ 	.word	0x00000000
.L_5:


//--------------------- .nv.compat                --------------------------
	.section	.nv.compat,"",@"SHT_CUDA_COMPAT_INFO"
	.align	4
        /*0000*/ 	.byte	0x02, 0x09, 0x00, 0x00, 0x02, 0x02, 0x01, 0x00, 0x02, 0x05, 0x05, 0x00, 0x03, 0x07, 0x01, 0x01
        /*0010*/ 	.byte	0x02, 0x03, 0x00, 0x00, 0x02, 0x06, 0x01, 0x00, 0x04, 0x0b, 0x08, 0x00, 0x09, 0x00, 0x00, 0x00
        /*0020*/ 	.byte	0x00, 0x00, 0x00, 0x00


//--------------------- .nv.info._Z8kernelSMPiS_S_i --------------------------
	.section	.nv.info._Z8kernelSMPiS_S_i,"",@"SHT_CUDA_INFO"
	.sectionflags	@""
	.align	4


	//----- nvinfo : EIATTR_CUDA_API_VERSION
	.align		4
        /*0000*/ 	.byte	0x04, 0x37
        /*0002*/ 	.short	(.L_7 - .L_6)
.L_6:
        /*0004*/ 	.word	0x00000082


	//----- nvinfo : EIATTR_KPARAM_INFO
	.align		4
.L_7:
        /*0008*/ 	.byte	0x04, 0x17
        /*000a*/ 	.short	(.L_9 - .L_8)
.L_8:
        /*000c*/ 	.word	0x00000000
        /*0010*/ 	.short	0x0003
        /*0012*/ 	.short	0x0018
        /*0014*/ 	.byte	0x00, 0xf0, 0x11, 0x00


	//----- nvinfo : EIATTR_KPARAM_INFO
	.align		4
.L_9:
        /*0018*/ 	.byte	0x04, 0x17
        /*001a*/ 	.short	(.L_11 - .L_10)
.L_10:
        /*001c*/ 	.word	0x00000000
        /*0020*/ 	.short	0x0002
        /*0022*/ 	.short	0x0010
        /*0024*/ 	.byte	0x00, 0xf5, 0x21, 0x00


	//----- nvinfo : EIATTR_KPARAM_INFO
	.align		4
.L_11:
        /*0028*/ 	.byte	0x04, 0x17
        /*002a*/ 	.short	(.L_13 - .L_12)
.L_12:
        /*002c*/ 	.word	0x00000000
        /*0030*/ 	.short	0x0001
        /*0032*/ 	.short	0x0008
        /*0034*/ 	.byte	0x00, 0xf5, 0x21, 0x00


	//----- nvinfo : EIATTR_KPARAM_INFO
	.align		4
.L_13:
        /*0038*/ 	.byte	0x04, 0x17
        /*003a*/ 	.short	(.L_15 - .L_14)
.L_14:
        /*003c*/ 	.word	0x00000000
        /*0040*/ 	.short	0x0000
        /*0042*/ 	.short	0x0000
        /*0044*/ 	.byte	0x00, 0xf5, 0x21, 0x00


	//----- nvinfo : EIATTR_SPARSE_MMA_MASK
	.align		4
.L_15:
        /*0048*/ 	.byte	0x03, 0x50
        /*004a*/ 	.short	0x0000


	//----- nvinfo : EIATTR_MAXREG_COUNT
	.align		4
        /*004c*/ 	.byte	0x03, 0x1b
        /*004e*/ 	.short	0x00ff


	//----- nvinfo : EIATTR_NUM_BARRIERS
	.align		4
        /*0050*/ 	.byte	0x02, 0x4c
        /*0052*/ 	.byte	0x01
	.zero		1


	//----- nvinfo : EIATTR_MERCURY_ISA_VERSION
	.align		4
        /*0054*/ 	.byte	0x03, 0x5f
        /*0056*/ 	.short	0x0101


	//----- nvinfo : EIATTR_VRC_CTA_INIT_COUNT
	.align		4
        /*0058*/ 	.byte	0x02, 0x4a
	.zero		1
	.zero		1


	//----- nvinfo : EIATTR_EXIT_INSTR_OFFSETS
	.align		4
        /*005c*/ 	.byte	0x04, 0x1c
        /*005e*/ 	.short	(.L_17 - .L_16)


	//   ....[0]....
.L_16:
        /*0060*/ 	.word	0x00000670


	//   ....[1]....
        /*0064*/ 	.word	0x000006d0


	//----- nvinfo : EIATTR_CRS_STACK_SIZE
	.align		4
.L_17:
        /*0068*/ 	.byte	0x04, 0x1e
        /*006a*/ 	.short	(.L_19 - .L_18)
.L_18:
        /*006c*/ 	.word	0x00000000


	//----- nvinfo : EIATTR_CBANK_PARAM_SIZE
	.align		4
.L_19:
        /*0070*/ 	.byte	0x03, 0x19
        /*0072*/ 	.short	0x001c


	//----- nvinfo : EIATTR_PARAM_CBANK
	.align		4
        /*0074*/ 	.byte	0x04, 0x0a
        /*0076*/ 	.short	(.L_21 - .L_20)
	.align		4
.L_20:
        /*0078*/ 	.word	index@(.nv.constant0._Z8kernelSMPiS_S_i)
        /*007c*/ 	.short	0x0380
        /*007e*/ 	.short	0x001c


	//----- nvinfo : EIATTR_SW_WAR
	.align		4
.L_21:
        /*0080*/ 	.byte	0x04, 0x36
        /*0082*/ 	.short	(.L_23 - .L_22)
.L_22:
        /*0084*/ 	.word	0x00000008
.L_23:


//--------------------- .nv.callgraph             --------------------------
	.section	.nv.callgraph,"",@"SHT_CUDA_CALLGRAPH"
	.align	4
	.sectionentsize	8
	.align		4
        /*0000*/ 	.word	0x00000000
	.align		4
        /*0004*/ 	.word	0xffffffff
	.align		4
        /*0008*/ 	.word	0x00000000
	.align		4
        /*000c*/ 	.word	0xfffffffe
	.align		4
        /*0010*/ 	.word	0x00000000
	.align		4
        /*0014*/ 	.word	0xfffffffd
	.align		4
        /*0018*/ 	.word	0x00000000
	.align		4
        /*001c*/ 	.word	0xfffffffc


//--------------------- .text._Z8kernelSMPiS_S_i  --------------------------
	.section	.text._Z8kernelSMPiS_S_i,"ax",@progbits
	.align	128
        .global         _Z8kernelSMPiS_S_i
        .type           _Z8kernelSMPiS_S_i,@function
        .size           _Z8kernelSMPiS_S_i,(.L_x_8 - _Z8kernelSMPiS_S_i)
        .other          _Z8kernelSMPiS_S_i,@"STO_CUDA_ENTRY STV_DEFAULT"
_Z8kernelSMPiS_S_i:
.text._Z8kernelSMPiS_S_i:
[----:B------:R-:W-:Y:S08]  /*0000*/  LDC R1, c[0x0][0x37c] ;  /* 0x0000df00ff017b82 */ /* 0x000ff00000000800 */
[----:B------:R-:W0:Y:S01]  /*0010*/  LDC R13, c[0x0][0x360] ;  /* 0x0000d800ff0d7b82 */ /* 0x000e220000000800 */
[----:B------:R-:W1:Y:S01]  /*0020*/  LDCU UR8, c[0x0][0x398] ;  /* 0x00007300ff0877ac */ /* 0x000e620008000800 */
[----:B------:R-:W-:Y:S01]  /*0030*/  MOV R11, RZ ;  /* 0x000000ff000b7202 */ /* 0x000fe20000000f00 */
[----:B------:R-:W2:Y:S05]  /*0040*/  LDCU.64 UR6, c[0x0][0x358] ;  /* 0x00006b00ff0677ac */ /* 0x000eaa0008000a00 */
[----:B------:R-:W3:Y:S01]  /*0050*/  S2UR UR4, SR_CTAID.X ;  /* 0x00000000000479c3 */ /* 0x000ee20000002500 */
[----:B0-----:R-:W0:Y:S01]  /*0060*/  I2F.U32.RP R0, R13 ;  /* 0x0000000d00007306 */ /* 0x001e220000209000 */
[----:B------:R-:W-:-:S07]  /*0070*/  ISETP.NE.U32.AND P2, PT, R13, RZ, PT ;  /* 0x000000ff0d00720c */ /* 0x000fce0003f45070 */
[----:B0-----:R-:W0:Y:S02]  /*0080*/  MUFU.RCP R0, R0 ;  /* 0x0000000000007308 */ /* 0x001e240000001000 */
[----:B0-----:R-:W-:-:S06]  /*0090*/  IADD3 R3, PT, PT, R0, 0xffffffe, RZ ;  /* 0x0ffffffe00037810 */ /* 0x001fcc0007ffe0ff */
[----:B------:R-:W0:Y:S02]  /*00a0*/  F2I.FTZ.U32.TRUNC.NTZ R3, R3 ;  /* 0x0000000300037305 */ /* 0x000e24000021f000 */
[----:B0-----:R-:W-:-:S05]  /*00b0*/  IADD3 R2, PT, PT, RZ, -R3, RZ ;  /* 0x80000003ff027210 */ /* 0x001fca0007ffe0ff */
[----:B------:R-:W-:Y:S02]  /*00c0*/  IMAD R5, R2, R13, RZ ;  /* 0x0000000d02057224 */ /* 0x000fe400078e02ff */
[----:B------:R-:W-:-:S05]  /*00d0*/  HFMA2 R2, -RZ, RZ, 0, 0 ;  /* 0x00000000ff027431 */ /* 0x000fca00000001ff */
[----:B------:R-:W-:Y:S02]  /*00e0*/  IMAD.HI.U32 R2, R3, R5, R2 ;  /* 0x0000000503027227 */ /* 0x000fe400078e0002 */
[----:B------:R-:W3:Y:S04]  /*00f0*/  S2R R3, SR_TID.X ;  /* 0x0000000000037919 */ /* 0x000ee80000002100 */
[----:B-1----:R-:W-:-:S05]  /*0100*/  IMAD.HI.U32 R2, R2, UR8, RZ ;  /* 0x0000000802027c27 */ /* 0x002fca000f8e00ff */
[----:B------:R-:W-:-:S05]  /*0110*/  IADD3 R4, PT, PT, -R2, RZ, RZ ;  /* 0x000000ff02047210 */ /* 0x000fca0007ffe1ff */
[----:B------:R-:W-:-:S05]  /*0120*/  IMAD R0, R13, R4, UR8 ;  /* 0x000000080d007e24 */ /* 0x000fca000f8e0204 */
[----:B------:R-:W-:-:S13]  /*0130*/  ISETP.GE.U32.AND P0, PT, R0, R13, PT ;  /* 0x0000000d0000720c */ /* 0x000fda0003f06070 */
[----:B------:R-:W-:Y:S01]  /*0140*/  @P0 IADD3 R0, PT, PT, R0, -R13, RZ ;  /* 0x8000000d00000210 */ /* 0x000fe20007ffe0ff */
[----:B------:R-:W-:-:S03]  /*0150*/  @P0 VIADD R2, R2, 0x1 ;  /* 0x0000000102020836 */ /* 0x000fc60000000000 */
[----:B------:R-:W-:-:S13]  /*0160*/  ISETP.GE.U32.AND P1, PT, R0, R13, PT ;  /* 0x0000000d0000720c */ /* 0x000fda0003f26070 */
[----:B------:R-:W-:Y:S02]  /*0170*/  @P1 IADD3 R2, PT, PT, R2, 0x1, RZ ;  /* 0x0000000102021810 */ /* 0x000fe40007ffe0ff */
[----:B------:R-:W-:Y:S01]  /*0180*/  @!P2 LOP3.LUT R2, RZ, R13, RZ, 0x33, !PT ;  /* 0x0000000dff02a212 */ /* 0x000fe200078e33ff */
[----:B---3--:R-:W-:-:S03]  /*0190*/  IMAD R13, R13, UR4, R3 ;  /* 0x000000040d0d7c24 */ /* 0x008fc6000f8e0203 */
[----:B------:R-:W-:-:S13]  /*01a0*/  ISETP.NE.AND P0, PT, R2, -0x1, PT ;  /* 0xffffffff0200780c */ /* 0x000fda0003f05270 */
[----:B--2---:R-:W-:Y:S05]  /*01b0*/  @!P0 BRA `(.L_x_0) ;  /* 0x0000000400288947 */ /* 0x004fea0003800000 */
[----:B------:R-:W0:Y:S01]  /*01c0*/  S2UR UR5, SR_CgaCtaId ;  /* 0x00000000000579c3 */ /* 0x000e220000008800 */
[----:B------:R-:W-:Y:S01]  /*01d0*/  UMOV UR4, 0x400 ;  /* 0x0000040000047882 */ /* 0x000fe20000000000 */
[----:B------:R-:W-:Y:S01]  /*01e0*/  MOV R15, RZ ;  /* 0x000000ff000f7202 */ /* 0x000fe20000000f00 */
[----:B------:R-:W-:Y:S01]  /*01f0*/  IMAD.MOV.U32 R11, RZ, RZ, RZ ;  /* 0x000000ffff0b7224 */ /* 0x000fe200078e00ff */
[----:B0-----:R-:W-:-:S06]  /*0200*/  ULEA UR4, UR5, UR4, 0x18 ;  /* 0x0000000405047291 */ /* 0x001fcc000f8ec0ff */
[----:B------:R-:W-:-:S07]  /*0210*/  LEA R14, R3, UR4, 0x2 ;  /* 0x00000004030e7c11 */ /* 0x000fce000f8e10ff */
.L_x_6:
[----:B------:R-:W-:Y:S01]  /*0220*/  HFMA2 R0, -RZ, RZ, 0, 9.5367431640625e-07 ;  /* 0x00000010ff007431 */ /* 0x000fe200000001ff */
[----:B------:R-:W-:Y:S01]  /*0230*/  ISETP.NE.AND P0, PT, R15, R2, PT ;  /* 0x000000020f00720c */ /* 0x000fe20003f05270 */
[----:B0-----:R-:W0:Y:S01]  /*0240*/  LDCU UR8, c[0x0][0x398] ;  /* 0x00007300ff0877ac */ /* 0x001e220008000800 */
[----:B------:R-:W-:Y:S02]  /*0250*/  BSSY.RECONVERGENT B0, `(.L_x_1) ;  /* 0x0000009000007945 */ /* 0x000fe40003800200 */
[----:B------:R-:W-:-:S04]  /*0260*/  SEL R0, R0, 0x100, !P0 ;  /* 0x0000010000007807 */ /* 0x000fc80004000000 */
[----:B------:R-:W-:-:S13]  /*0270*/  ISETP.GE.U32.AND P0, PT, R3, R0, PT ;  /* 0x000000000300720c */ /* 0x000fda0003f06070 */
[----:B0-----:R-:W-:Y:S05]  /*0280*/  @P0 BRA `(.L_x_2) ;  /* 0x0000000000140947 */ /* 0x001fea0003800000 */
[----:B------:R-:W0:Y:S01]  /*0290*/  LDC.64 R4, c[0x0][0x388] ;  /* 0x0000e200ff047b82 */ /* 0x000e220000000a00 */
[----:B------:R-:W-:-:S05]  /*02a0*/  LEA R7, R15, R3, 0x8 ;  /* 0x000000030f077211 */ /* 0x000fca00078e40ff */
[----:B0-----:R-:W-:-:S06]  /*02b0*/  IMAD.WIDE.U32 R4, R7, 0x4, R4 ;  /* 0x0000000407047825 */ /* 0x001fcc00078e0004 */
[----:B------:R-:W2:Y:S04]  /*02c0*/  LDG.E R5, desc[UR6][R4.64] ;  /* 0x0000000604057981 */ /* 0x000ea8000c1e1900 */
[----:B--2---:R0:W-:Y:S02]  /*02d0*/  STS [R14], R5 ;  /* 0x000000050e007388 */ /* 0x0041e40000000800 */
.L_x_2:
[----:B------:R-:W-:Y:S05]  /*02e0*/  BSYNC.RECONVERGENT B0 ;  /* 0x0000000000007941 */ /* 0x000fea0003800200 */
.L_x_1:
[----:B------:R-:W-:Y:S01]  /*02f0*/  BAR.SYNC.DEFER_BLOCKING 0x0 ;  /* 0x0000000000007b1d */ /* 0x000fe20000010000 */
[----:B------:R-:W-:-:S05]  /*0300*/  ISETP.GE.AND P0, PT, R13, UR8, PT ;  /* 0x000000080d007c0c */ /* 0x000fca000bf06270 */
[----:B------:R-:W-:Y:S08]  /*0310*/  BSSY.RECONVERGENT B0, `(.L_x_3) ;  /* 0x0000031000007945 */ /* 0x000ff00003800200 */
[----:B------:R-:W-:Y:S05]  /*0320*/  @P0 BRA `(.L_x_4) ;  /* 0x0000000000bc0947 */ /* 0x000fea0003800000 */
[----:B------:R-:W-:Y:S01]  /*0330*/  SHF.L.U32 R12, R15, 0x8, RZ ;  /* 0x000000080f0c7819 */ /* 0x000fe200000006ff */
[----:B------:R-:W-:Y:S01]  /*0340*/  IMAD.MOV R0, RZ, RZ, -R0 ;  /* 0x000000ffff007224 */ /* 0x000fe200078e0a00 */
[----:B------:R-:W-:-:S03]  /*0350*/  UIADD3 UR5, UPT, UPT, UR4, 0x20, URZ ;  /* 0x0000002004057890 */ /* 0x000fc6000fffe0ff */
[----:B------:R-:W-:-:S09]  /*0360*/  IMAD R12, R13, UR8, R12 ;  /* 0x000000080d0c7c24 */ /* 0x000fd2000f8e020c */
.L_x_5:
[----:B------:R-:W1:Y:S01]  /*0370*/  LDC.64 R26, c[0x0][0x380] ;  /* 0x0000e000ff1a7b82 */ /* 0x000e620000000a00 */
[----:B0-----:R-:W0:Y:S01]  /*0380*/  LDS.128 R4, [UR5+-0x20] ;  /* 0xffffe005ff047984 */ /* 0x001e220008000c00 */
[----:B-1----:R-:W-:-:S05]  /*0390*/  IMAD.WIDE R26, R12, 0x4, R26 ;  /* 0x000000040c1a7825 */ /* 0x002fca00078e021a */
[----:B------:R-:W0:Y:S04]  /*03a0*/  LDG.E R10, desc[UR6][R26.64] ;  /* 0x000000061a0a7981 */ /* 0x000e28000c1e1900 */
[----:B------:R-:W2:Y:S04]  /*03b0*/  LDG.E R20, desc[UR6][R26.64+0x4] ;  /* 0x000004061a147981 */ /* 0x000ea8000c1e1900 */
[----:B------:R-:W3:Y:S04]  /*03c0*/  LDG.E R9, desc[UR6][R26.64+0x8] ;  /* 0x000008061a097981 */ /* 0x000ee8000c1e1900 */
[----:B------:R-:W4:Y:S04]  /*03d0*/  LDG.E R8, desc[UR6][R26.64+0xc] ;  /* 0x00000c061a087981 */ /* 0x000f28000c1e1900 */
[----:B------:R-:W5:Y:S04]  /*03e0*/  LDG.E R29, desc[UR6][R26.64+0x10] ;  /* 0x000010061a1d7981 */ /* 0x000f68000c1e1900 */
        /* <DEDUP_REMOVED lines=9> */
[----:B------:R-:W5:Y:S01]  /*0480*/  LDG.E R22, desc[UR6][R26.64+0x3c] ;  /* 0x00003c061a167981 */ /* 0x000f62000c1e1900 */
[----:B0-----:R-:W-:-:S04]  /*0490*/  IMAD R4, R10, R4, R11 ;  /* 0x000000040a047224 */ /* 0x001fc800078e020b */
[----:B--2---:R-:W-:Y:S02]  /*04a0*/  IMAD R4, R5, R20, R4 ;  /* 0x0000001405047224 */ /* 0x004fe400078e0204 */
[----:B------:R-:W2:Y:S02]  /*04b0*/  LDG.E R20, desc[UR6][R26.64+0x34] ;  /* 0x000034061a147981 */ /* 0x000ea4000c1e1900 */
[----:B---3--:R-:W-:-:S04]  /*04c0*/  IMAD R4, R6, R9, R4 ;  /* 0x0000000906047224 */ /* 0x008fc800078e0204 */
[----:B----4-:R-:W-:Y:S02]  /*04d0*/  IMAD R4, R7, R8, R4 ;  /* 0x0000000807047224 */ /* 0x010fe400078e0204 */
[----:B------:R-:W5:Y:S02]  /*04e0*/  LDS.128 R8, [UR5+-0x10] ;  /* 0xfffff005ff087984 */ /* 0x000f640008000c00 */
[----:B-----5:R-:W-:-:S04]  /*04f0*/  IMAD R4, R29, R8, R4 ;  /* 0x000000081d047224 */ /* 0x020fc800078e0204 */
[----:B------:R-:W-:Y:S02]  /*0500*/  IMAD R9, R9, R28, R4 ;  /* 0x0000001c09097224 */ /* 0x000fe400078e0204 */
[----:B------:R-:W0:Y:S02]  /*0510*/  LDS.128 R4, [UR5] ;  /* 0x00000005ff047984 */ /* 0x000e240008000c00 */
[----:B------:R-:W-:-:S04]  /*0520*/  IMAD R9, R10, R25, R9 ;  /* 0x000000190a097224 */ /* 0x000fc800078e0209 */
[----:B------:R-:W-:Y:S02]  /*0530*/  IMAD R24, R11, R24, R9 ;  /* 0x000000180b187224 */ /* 0x000fe400078e0209 */
[----:B------:R-:W1:Y:S01]  /*0540*/  LDS.128 R8, [UR5+0x10] ;  /* 0x00001005ff087984 */ /* 0x000e620008000c00 */
[----:B------:R-:W-:-:S04]  /*0550*/  IADD3 R0, PT, PT, R0, 0x10, RZ ;  /* 0x0000001000007810 */ /* 0x000fc80007ffe0ff */
[----:B------:R-:W-:Y:S01]  /*0560*/  ISETP.NE.AND P0, PT, R0, RZ, PT ;  /* 0x000000ff0000720c */ /* 0x000fe20003f05270 */
[----:B------:R-:W-:Y:S01]  /*0570*/  UIADD3 UR5, UPT, UPT, UR5, 0x40, URZ ;  /* 0x0000004005057890 */ /* 0x000fe2000fffe0ff */
[----:B0-----:R-:W-:-:S04]  /*0580*/  IMAD R4, R17, R4, R24 ;  /* 0x0000000411047224 */ /* 0x001fc800078e0218 */
[----:B------:R-:W-:-:S04]  /*0590*/  IMAD R4, R5, R16, R4 ;  /* 0x0000001005047224 */ /* 0x000fc800078e0204 */
[----:B------:R-:W-:-:S04]  /*05a0*/  IMAD R4, R6, R19, R4 ;  /* 0x0000001306047224 */ /* 0x000fc800078e0204 */
[----:B------:R-:W-:-:S04]  /*05b0*/  IMAD R4, R7, R18, R4 ;  /* 0x0000001207047224 */ /* 0x000fc800078e0204 */
[----:B-1----:R-:W-:Y:S01]  /*05c0*/  IMAD R4, R21, R8, R4 ;  /* 0x0000000815047224 */ /* 0x002fe200078e0204 */
[----:B------:R-:W-:-:S03]  /*05d0*/  IADD3 R12, PT, PT, R12, 0x10, RZ ;  /* 0x000000100c0c7810 */ /* 0x000fc60007ffe0ff */
[----:B--2---:R-:W-:-:S04]  /*05e0*/  IMAD R4, R9, R20, R4 ;  /* 0x0000001409047224 */ /* 0x004fc800078e0204 */
[----:B------:R-:W-:-:S04]  /*05f0*/  IMAD R4, R10, R23, R4 ;  /* 0x000000170a047224 */ /* 0x000fc800078e0204 */
[----:B------:R-:W-:Y:S01]  /*0600*/  IMAD R11, R11, R22, R4 ;  /* 0x000000160b0b7224 */ /* 0x000fe200078e0204 */
[----:B------:R-:W-:Y:S06]  /*0610*/  @P0 BRA `(.L_x_5) ;  /* 0xfffffffc00540947 */ /* 0x000fec000383ffff */
.L_x_4:
[----:B------:R-:W-:Y:S05]  /*0620*/  BSYNC.RECONVERGENT B0 ;  /* 0x0000000000007941 */ /* 0x000fea0003800200 */
.L_x_3:
[C---:B------:R-:W-:Y:S02]  /*0630*/  ISETP.NE.AND P0, PT, R15.reuse, R2, PT ;  /* 0x000000020f00720c */ /* 0x040fe40003f05270 */
[----:B------:R-:W-:-:S11]  /*0640*/  IADD3 R15, PT, PT, R15, 0x1, RZ ;  /* 0x000000010f0f7810 */ /* 0x000fd60007ffe0ff */
[----:B------:R-:W-:Y:S05]  /*0650*/  @P0 BRA `(.L_x_6) ;  /* 0xfffffff800f00947 */ /* 0x000fea000383ffff */
.L_x_0:
[----:B------:R-:W-:-:S13]  /*0660*/  ISETP.GT.AND P0, PT, R13, UR8, PT ;  /* 0x000000080d007c0c */ /* 0x000fda000bf04270 */
[----:B------:R-:W-:Y:S05]  /*0670*/  @!P0 EXIT ;  /* 0x000000000000894d */ /* 0x000fea0003800000 */
[----:B------:R-:W1:Y:S02]  /*0680*/  LDC.64 R2, c[0x0][0x390] ;  /* 0x0000e400ff027b82 */ /* 0x000e640000000a00 */
[----:B-1----:R-:W-:-:S05]  /*0690*/  IMAD.WIDE R2, R13, 0x4, R2 ;  /* 0x000000040d027825 */ /* 0x002fca00078e0202 */
[----:B------:R-:W2:Y:S02]  /*06a0*/  LDG.E R0, desc[UR6][R2.64] ;  /* 0x0000000602007981 */ /* 0x000ea4000c1e1900 */
[----:B--2---:R-:W-:-:S05]  /*06b0*/  IADD3 R11, PT, PT, R0, R11, RZ ;  /* 0x0000000b000b7210 */ /* 0x004fca0007ffe0ff */
[----:B------:R-:W-:Y:S01]  /*06c0*/  STG.E desc[UR6][R2.64], R11 ;  /* 0x0000000b02007986 */ /* 0x000fe2000c101906 */
[----:B------:R-:W-:Y:S05]  /*06d0*/  EXIT ;  /* 0x000000000000794d */ /* 0x000fea0003800000 */
.L_x_7:
[----:B------:R-:W-:-:S00]  /*06e0*/  BRA `(.L_x_7) ;  /* 0xfffffffc00fc7947 */ /* 0x000fc0000383ffff */
[----:B------:R-:W-:-:S00]  /*06f0*/  NOP ;  /* 0x0000000000007918 */ /* 0x000fc00000000000 */
        /* <DEDUP_REMOVED lines=8> */
.L_x_8:


//--------------------- .nv.shared._Z8kernelSMPiS_S_i --------------------------
	.section	.nv.shared._Z8kernelSMPiS_S_i,"aw",@nobits
	.sectionflags	@""
	.align	16
	.zero		1024


//--------------------- .nv.shared.reserved.0     --------------------------
	.section	.nv.shared.reserved.0,"aw",@nobits
	.weak		__nv_reservedSMEM_offset_0_alias
	.size		__nv_reservedSMEM_offset_0_alias, 0, 64
	.other		__nv_reservedSMEM_offset_0_alias,@"STO_CUDA_RESERVED_SHARED STV_DEFAULT"
__nv_reservedSMEM_offset_0_alias:
	.zero		0
	.zero		64


//--------------------- .nv.constant0._Z8kernelSMPiS_S_i --------------------------
	.section	.nv.constant0._Z8kernelSMPiS_S_i,"a",@progbits
	.sectionflags	@""
	.align	4
.nv.constant0._Z8kernelSMPiS_S_i:
	.zero		924


//--------------------- SYMBOLS --------------------------

	.type		.nv.reservedSmem.offset0,@object
	.size		.nv.reservedSmem.offset0,0x4
	.type		.nv.reservedSmem.cap,@object
	.size		.nv.reservedSmem.cap,0x4
